//
// Generated by NVIDIA NVVM Compiler
//
// Compiler Build ID: CL-36424714
// Cuda compilation tools, release 13.0, V13.0.88
// Based on NVVM 20.0.0
//

.version 9.0
.target sm_100
.address_size 64

	// .globl	_Z6kernelPdS_S_i

.visible .entry _Z6kernelPdS_S_i(
	.param .u64 .ptr .align 1 _Z6kernelPdS_S_i_param_0,
	.param .u64 .ptr .align 1 _Z6kernelPdS_S_i_param_1,
	.param .u64 .ptr .align 1 _Z6kernelPdS_S_i_param_2,
	.param .u32 _Z6kernelPdS_S_i_param_3
)
{
	.reg .pred 	%p<7>;
	.reg .b32 	%r<31>;
	.reg .b64 	%rd<25>;
	.reg .b64 	%fd<16>;

	ld.param.u64 	%rd4, [_Z6kernelPdS_S_i_param_0];
	ld.param.u64 	%rd5, [_Z6kernelPdS_S_i_param_1];
	ld.param.u64 	%rd6, [_Z6kernelPdS_S_i_param_2];
	ld.param.u32 	%r12, [_Z6kernelPdS_S_i_param_3];
	cvta.to.global.u64 	%rd1, %rd4;
	cvta.to.global.u64 	%rd2, %rd6;
	cvta.to.global.u64 	%rd3, %rd5;
	mov.u32 	%r13, %ntid.x;
	mov.u32 	%r14, %ctaid.x;
	mov.u32 	%r15, %tid.x;
	mad.lo.s32 	%r29, %r13, %r14, %r15;
	mov.u32 	%r16, %nctaid.x;
	mul.lo.s32 	%r2, %r13, %r16;
	setp.ge.s32 	%p1, %r29, %r12;
	@%p1 bra 	$L__BB0_7;
	add.s32 	%r17, %r29, %r2;
	max.s32 	%r18, %r12, %r17;
	setp.lt.s32 	%p2, %r17, %r12;
	selp.u32 	%r19, 1, 0, %p2;
	add.s32 	%r20, %r17, %r19;
	sub.s32 	%r21, %r18, %r20;
	div.u32 	%r22, %r21, %r2;
	add.s32 	%r3, %r22, %r19;
	and.b32  	%r23, %r3, 3;
	setp.eq.s32 	%p3, %r23, 3;
	@%p3 bra 	$L__BB0_4;
	add.s32 	%r24, %r3, 1;
	and.b32  	%r25, %r24, 3;
	neg.s32 	%r27, %r25;
$L__BB0_3:
	.pragma "nounroll";
	mul.wide.s32 	%rd7, %r29, 8;
	add.s64 	%rd8, %rd1, %rd7;
	add.s64 	%rd9, %rd2, %rd7;
	add.s64 	%rd10, %rd3, %rd7;
	ld.global.f64 	%fd1, [%rd10];
	ld.global.f64 	%fd2, [%rd9];
	mul.f64 	%fd3, %fd1, %fd2;
	st.global.f64 	[%rd8], %fd3;
	add.s32 	%r29, %r29, %r2;
	add.s32 	%r27, %r27, 1;
	setp.ne.s32 	%p4, %r27, 0;
	@%p4 bra 	$L__BB0_3;
$L__BB0_4:
	setp.lt.u32 	%p5, %r3, 3;
	@%p5 bra 	$L__BB0_7;
	mul.wide.s32 	%rd15, %r2, 8;
	shl.b32 	%r26, %r2, 2;
$L__BB0_6:
	mul.wide.s32 	%rd11, %r29, 8;
	add.s64 	%rd12, %rd3, %rd11;
	ld.global.f64 	%fd4, [%rd12];
	add.s64 	%rd13, %rd2, %rd11;
	ld.global.f64 	%fd5, [%rd13];
	mul.f64 	%fd6, %fd4, %fd5;
	add.s64 	%rd14, %rd1, %rd11;
	st.global.f64 	[%rd14], %fd6;
	add.s64 	%rd16, %rd12, %rd15;
	ld.global.f64 	%fd7, [%rd16];
	add.s64 	%rd17, %rd13, %rd15;
	ld.global.f64 	%fd8, [%rd17];
	mul.f64 	%fd9, %fd7, %fd8;
	add.s64 	%rd18, %rd14, %rd15;
	st.global.f64 	[%rd18], %fd9;
	add.s64 	%rd19, %rd16, %rd15;
	ld.global.f64 	%fd10, [%rd19];
	add.s64 	%rd20, %rd17, %rd15;
	ld.global.f64 	%fd11, [%rd20];
	mul.f64 	%fd12, %fd10, %fd11;
	add.s64 	%rd21, %rd18, %rd15;
	st.global.f64 	[%rd21], %fd12;
	add.s64 	%rd22, %rd19, %rd15;
	ld.global.f64 	%fd13, [%rd22];
	add.s64 	%rd23, %rd20, %rd15;
	ld.global.f64 	%fd14, [%rd23];
	mul.f64 	%fd15, %fd13, %fd14;
	add.s64 	%rd24, %rd21, %rd15;
	st.global.f64 	[%rd24], %fd15;
	add.s32 	%r29, %r26, %r29;
	setp.lt.s32 	%p6, %r29, %r12;
	@%p6 bra 	$L__BB0_6;
$L__BB0_7:
	ret;

}


// ===== COMPILED SASS (sm_100) =====

	.target	sm_100

	.elftype	@"ET_EXEC"


//--------------------- .note.nv.tkinfo           --------------------------
	.section	.note.nv.tkinfo,"",@"SHT_NOTE"
	.sectionflags	@"SHF_NOTE_NV_TKINFO"
	.tkinfo
        /*0018*/ 	.word	0x00000002
        /*0030*/ 	.string	""
        /*0030*/ 	.string	"ptxas"
        /*0030*/ 	.string	"Cuda compilation tools, release 13.0, V13.0.88"
        /*0030*/ 	.string	"Build cuda_13.0.r13.0/compiler.36424714_0"
        /*0030*/ 	.string	"-arch sm_100 -m 64 "



//--------------------- .note.nv.cuinfo           --------------------------
	.section	.note.nv.cuinfo,"",@"SHT_NOTE"
	.sectionflags	@"SHF_NOTE_NV_CUINFO"
        /*0018*/ 	.short	0x0002
        /*001a*/ 	.short	0x0064
        /*001c*/ 	.short	0x0082
	.zero		2


//--------------------- .nv.info                  --------------------------
	.section	.nv.info,"",@"SHT_CUDA_INFO"
	.align	4


	//----- nvinfo : EIATTR_REGCOUNT
	.align		4
        /*0000*/ 	.byte	0x04, 0x2f
        /*0002*/ 	.short	(.L_1 - .L_0)
	.align		4
.L_0:
        /*0004*/ 	.word	index@(_Z6kernelPdS_S_i)
        /*0008*/ 	.word	0x0000001a


	//----- nvinfo : EIATTR_FRAME_SIZE
	.align		4
.L_1:
        /*000c*/ 	.byte	0x04, 0x11
        /*000e*/ 	.short	(.L_3 - .L_2)
	.align		4
.L_2:
        /*0010*/ 	.word	index@(_Z6kernelPdS_S_i)
        /*0014*/ 	.word	0x00000000


	//----- nvinfo : EIATTR_MIN_STACK_SIZE
	.align		4
.L_3:
        /*0018*/ 	.byte	0x04, 0x12
        /*001a*/ 	.short	(.L_5 - .L_4)
	.align		4
.L_4:
        /*001c*/ 	.word	index@(_Z6kernelPdS_S_i)
        /*0020*/ 	.word	0x00000000
.L_5:


//--------------------- .nv.compat                --------------------------
	.section	.nv.compat,"",@"SHT_CUDA_COMPAT_INFO"
	.align	4
        /*0000*/ 	.byte	0x02, 0x09, 0x00, 0x00, 0x02, 0x02, 0x01, 0x00, 0x02, 0x05, 0x05, 0x00, 0x03, 0x07, 0x01, 0x01
        /*0010*/ 	.byte	0x02, 0x03, 0x00, 0x00, 0x02, 0x06, 0x01, 0x00, 0x04, 0x0b, 0x08, 0x00, 0x01, 0x00, 0x00, 0x00
        /*0020*/ 	.byte	0x00, 0x00, 0x00, 0x00


//--------------------- .nv.info._Z6kernelPdS_S_i --------------------------
	.section	.nv.info._Z6kernelPdS_S_i,"",@"SHT_CUDA_INFO"
	.sectionflags	@""
	.align	4


	//----- nvinfo : EIATTR_CUDA_API_VERSION
	.align		4
        /*0000*/ 	.byte	0x04, 0x37
        /*0002*/ 	.short	(.L_7 - .L_6)
.L_6:
        /*0004*/ 	.word	0x00000082


	//----- nvinfo : EIATTR_KPARAM_INFO
	.align		4
.L_7:
        /*0008*/ 	.byte	0x04, 0x17
        /*000a*/ 	.short	(.L_9 - .L_8)
.L_8:
        /*000c*/ 	.word	0x00000000
        /*0010*/ 	.short	0x0003
        /*0012*/ 	.short	0x0018
        /*0014*/ 	.byte	0x00, 0xf0, 0x11, 0x00


	//----- nvinfo : EIATTR_KPARAM_INFO
	.align		4
.L_9:
        /*0018*/ 	.byte	0x04, 0x17
        /*001a*/ 	.short	(.L_11 - .L_10)
.L_10:
        /*001c*/ 	.word	0x00000000
        /*0020*/ 	.short	0x0002
        /*0022*/ 	.short	0x0010
        /*0024*/ 	.byte	0x00, 0xf5, 0x21, 0x00


	//----- nvinfo : EIATTR_KPARAM_INFO
	.align		4
.L_11:
        /*0028*/ 	.byte	0x04, 0x17
        /*002a*/ 	.short	(.L_13 - .L_12)
.L_12:
        /*002c*/ 	.word	0x00000000
        /*0030*/ 	.short	0x0001
        /*0032*/ 	.short	0x0008
        /*0034*/ 	.byte	0x00, 0xf5, 0x21, 0x00


	//----- nvinfo : EIATTR_KPARAM_INFO
	.align		4
.L_13:
        /*0038*/ 	.byte	0x04, 0x17
        /*003a*/ 	.short	(.L_15 - .L_14)
.L_14:
        /*003c*/ 	.word	0x00000000
        /*0040*/ 	.short	0x0000
        /*0042*/ 	.short	0x0000
        /*0044*/ 	.byte	0x00, 0xf5, 0x21, 0x00


	//----- nvinfo : EIATTR_SPARSE_MMA_MASK
	.align		4
.L_15:
        /*0048*/ 	.byte	0x03, 0x50
        /*004a*/ 	.short	0x0000


	//----- nvinfo : EIATTR_MAXREG_COUNT
	.align		4
        /*004c*/ 	.byte	0x03, 0x1b
        /*004e*/ 	.short	0x00ff


	//----- nvinfo : EIATTR_MERCURY_ISA_VERSION
	.align		4
        /*0050*/ 	.byte	0x03, 0x5f
        /*0052*/ 	.short	0x0101


	//----- nvinfo : EIATTR_VRC_CTA_INIT_COUNT
	.align		4
        /*0054*/ 	.byte	0x02, 0x4a
	.zero		1
	.zero		1


	//----- nvinfo : EIATTR_EXIT_INSTR_OFFSETS
	.align		4
        /*0058*/ 	.byte	0x04, 0x1c
        /*005a*/ 	.short	(.L_17 - .L_16)


	//   ....[0]....
.L_16:
        /*005c*/ 	.word	0x00000090


	//   ....[1]....
        /*0060*/ 	.word	0x000003a0


	//   ....[2]....
        /*0064*/ 	.word	0x000005d0


	//----- nvinfo : EIATTR_CRS_STACK_SIZE
	.align		4
.L_17:
        /*0068*/ 	.byte	0x04, 0x1e
        /*006a*/ 	.short	(.L_19 - .L_18)
.L_18:
        /*006c*/ 	.word	0x00000000


	//----- nvinfo : EIATTR_CBANK_PARAM_SIZE
	.align		4
.L_19:
        /*0070*/ 	.byte	0x03, 0x19
        /*0072*/ 	.short	0x001c


	//----- nvinfo : EIATTR_PARAM_CBANK
	.align		4
        /*0074*/ 	.byte	0x04, 0x0a
        /*0076*/ 	.short	(.L_21 - .L_20)
	.align		4
.L_20:
        /*0078*/ 	.word	index@(.nv.constant0._Z6kernelPdS_S_i)
        /*007c*/ 	.short	0x0380
        /*007e*/ 	.short	0x001c


	//----- nvinfo : EIATTR_SW_WAR
	.align		4
.L_21:
        /*0080*/ 	.byte	0x04, 0x36
        /*0082*/ 	.short	(.L_23 - .L_22)
.L_22:
        /*0084*/ 	.word	0x00000008
.L_23:


//--------------------- .nv.callgraph             --------------------------
	.section	.nv.callgraph,"",@"SHT_CUDA_CALLGRAPH"
	.align	4
	.sectionentsize	8
	.align		4
        /*0000*/ 	.word	0x00000000
	.align		4
        /*0004*/ 	.word	0xffffffff
	.align		4
        /*0008*/ 	.word	0x00000000
	.align		4
        /*000c*/ 	.word	0xfffffffe
	.align		4
        /*0010*/ 	.word	0x00000000
	.align		4
        /*0014*/ 	.word	0xfffffffd
	.align		4
        /*0018*/ 	.word	0x00000000
	.align		4
        /*001c*/ 	.word	0xfffffffc


//--------------------- .text._Z6kernelPdS_S_i    --------------------------
	.section	.text._Z6kernelPdS_S_i,"ax",@progbits
	.align	128
        .global         _Z6kernelPdS_S_i
        .type           _Z6kernelPdS_S_i,@function
        .size           _Z6kernelPdS_S_i,(.L_x_5 - _Z6kernelPdS_S_i)
        .other          _Z6kernelPdS_S_i,@"STO_CUDA_ENTRY STV_DEFAULT"
_Z6kernelPdS_S_i:
.text._Z6kernelPdS_S_i:
[----:B------:R-:W-:Y:S01]  /*0000*/  LDC R1, c[0x0][0x37c] ;  /* 0x0000df00ff017b82 */ /* 0x000fe20000000800 */
[----:B------:R-:W0:Y:S01]  /*0010*/  S2R R3, SR_CTAID.X ;  /* 0x0000000000037919 */ /* 0x000e220000002500 */
[----:B------:R-:W0:Y:S06]  /*0020*/  LDCU UR4, c[0x0][0x360] ;  /* 0x00006c00ff0477ac */ /* 0x000e2c0008000800 */
[----:B------:R-:W1:Y:S01]  /*0030*/  LDC R2, c[0x0][0x370] ;  /* 0x0000dc00ff027b82 */ /* 0x000e620000000800 */
[----:B------:R-:W0:Y:S01]  /*0040*/  S2R R0, SR_TID.X ;  /* 0x0000000000007919 */ /* 0x000e220000002100 */
[----:B------:R-:W2:Y:S01]  /*0050*/  LDCU UR6, c[0x0][0x398] ;  /* 0x00007300ff0677ac */ /* 0x000ea20008000800 */
[----:B0-----:R-:W-:-:S02]  /*0060*/  IMAD R3, R3, UR4, R0 ;  /* 0x0000000403037c24 */ /* 0x001fc4000f8e0200 */
[----:B-1----:R-:W-:-:S03]  /*0070*/  IMAD R0, R2, UR4, RZ ;  /* 0x0000000402007c24 */ /* 0x002fc6000f8e02ff */
[----:B--2---:R-:W-:-:S13]  /*0080*/  ISETP.GE.AND P0, PT, R3, UR6, PT ;  /* 0x0000000603007c0c */ /* 0x004fda000bf06270 */
[----:B------:R-:W-:Y:S05]  /*0090*/  @P0 EXIT ;  /* 0x000000000000094d */ /* 0x000fea0003800000 */
[----:B------:R-:W0:Y:S01]  /*00a0*/  I2F.U32.RP R8, R0 ;  /* 0x0000000000087306 */ /* 0x000e220000209000 */
[C---:B------:R-:W-:Y:S01]  /*00b0*/  IMAD.IADD R2, R0.reuse, 0x1, R3 ;  /* 0x0000000100027824 */ /* 0x040fe200078e0203 */
[----:B------:R-:W-:Y:S01]  /*00c0*/  IADD3 R9, PT, PT, RZ, -R0, RZ ;  /* 0x80000000ff097210 */ /* 0x000fe20007ffe0ff */
[----:B------:R-:W1:Y:S01]  /*00d0*/  LDCU.64 UR4, c[0x0][0x358] ;  /* 0x00006b00ff0477ac */ /* 0x000e620008000a00 */
[----:B------:R-:W-:Y:S01]  /*00e0*/  ISETP.NE.U32.AND P2, PT, R0, RZ, PT ;  /* 0x000000ff0000720c */ /* 0x000fe20003f45070 */
[----:B------:R-:W-:Y:S01]  /*00f0*/  BSSY.RECONVERGENT B0, `(.L_x_0) ;  /* 0x000002a000007945 */ /* 0x000fe20003800200 */
[C---:B------:R-:W-:Y:S02]  /*0100*/  ISETP.GE.AND P0, PT, R2.reuse, UR6, PT ;  /* 0x0000000602007c0c */ /* 0x040fe4000bf06270 */
[----:B------:R-:W-:Y:S02]  /*0110*/  VIMNMX R7, PT, PT, R2, UR6, !PT ;  /* 0x0000000602077c48 */ /* 0x000fe4000ffe0100 */
[----:B------:R-:W-:-:S04]  /*0120*/  SEL R6, RZ, 0x1, P0 ;  /* 0x00000001ff067807 */ /* 0x000fc80000000000 */
[----:B------:R-:W-:Y:S01]  /*0130*/  IADD3 R7, PT, PT, R7, -R2, -R6 ;  /* 0x8000000207077210 */ /* 0x000fe20007ffe806 */
[----:B0-----:R-:W0:Y:S02]  /*0140*/  MUFU.RCP R8, R8 ;  /* 0x0000000800087308 */ /* 0x001e240000001000 */
[----:B0-----:R-:W-:-:S06]  /*0150*/  IADD3 R4, PT, PT, R8, 0xffffffe, RZ ;  /* 0x0ffffffe08047810 */ /* 0x001fcc0007ffe0ff */
[----:B------:R0:W2:Y:S02]  /*0160*/  F2I.FTZ.U32.TRUNC.NTZ R5, R4 ;  /* 0x0000000400057305 */ /* 0x0000a4000021f000 */
[----:B0-----:R-:W-:Y:S02]  /*0170*/  HFMA2 R4, -RZ, RZ, 0, 0 ;  /* 0x00000000ff047431 */ /* 0x001fe400000001ff */
[----:B--2---:R-:W-:-:S04]  /*0180*/  IMAD R9, R9, R5, RZ ;  /* 0x0000000509097224 */ /* 0x004fc800078e02ff */
[----:B------:R-:W-:-:S06]  /*0190*/  IMAD.HI.U32 R8, R5, R9, R4 ;  /* 0x0000000905087227 */ /* 0x000fcc00078e0004 */
[----:B------:R-:W-:-:S05]  /*01a0*/  IMAD.HI.U32 R5, R8, R7, RZ ;  /* 0x0000000708057227 */ /* 0x000fca00078e00ff */
[----:B------:R-:W-:-:S05]  /*01b0*/  IADD3 R2, PT, PT, -R5, RZ, RZ ;  /* 0x000000ff05027210 */ /* 0x000fca0007ffe1ff */
[----:B------:R-:W-:-:S05]  /*01c0*/  IMAD R7, R0, R2, R7 ;  /* 0x0000000200077224 */ /* 0x000fca00078e0207 */
[----:B------:R-:W-:-:S13]  /*01d0*/  ISETP.GE.U32.AND P0, PT, R7, R0, PT ;  /* 0x000000000700720c */ /* 0x000fda0003f06070 */
[----:B------:R-:W-:Y:S01]  /*01e0*/  @P0 IMAD.IADD R7, R7, 0x1, -R0 ;  /* 0x0000000107070824 */ /* 0x000fe200078e0a00 */
[----:B------:R-:W-:-:S04]  /*01f0*/  @P0 IADD3 R5, PT, PT, R5, 0x1, RZ ;  /* 0x0000000105050810 */ /* 0x000fc80007ffe0ff */
[----:B------:R-:W-:-:S13]  /*0200*/  ISETP.GE.U32.AND P1, PT, R7, R0, PT ;  /* 0x000000000700720c */ /* 0x000fda0003f26070 */
[----:B------:R-:W-:Y:S02]  /*0210*/  @P1 IADD3 R5, PT, PT, R5, 0x1, RZ ;  /* 0x0000000105051810 */ /* 0x000fe40007ffe0ff */
[----:B------:R-:W-:-:S05]  /*0220*/  @!P2 LOP3.LUT R5, RZ, R0, RZ, 0x33, !PT ;  /* 0x00000000ff05a212 */ /* 0x000fca00078e33ff */
[----:B------:R-:W-:-:S05]  /*0230*/  IMAD.IADD R2, R6, 0x1, R5 ;  /* 0x0000000106027824 */ /* 0x000fca00078e0205 */
[C---:B------:R-:W-:Y:S02]  /*0240*/  LOP3.LUT R4, R2.reuse, 0x3, RZ, 0xc0, !PT ;  /* 0x0000000302047812 */ /* 0x040fe400078ec0ff */
[----:B------:R-:W-:Y:S02]  /*0250*/  ISETP.GE.U32.AND P1, PT, R2, 0x3, PT ;  /* 0x000000030200780c */ /* 0x000fe40003f26070 */
[----:B------:R-:W-:-:S13]  /*0260*/  ISETP.NE.AND P0, PT, R4, 0x3, PT ;  /* 0x000000030400780c */ /* 0x000fda0003f05270 */
[----:B-1----:R-:W-:Y:S05]  /*0270*/  @!P0 BRA `(.L_x_1) ;  /* 0x0000000000448947 */ /* 0x002fea0003800000 */
[----:B------:R-:W0:Y:S01]  /*0280*/  LDC.64 R4, c[0x0][0x390] ;  /* 0x0000e400ff047b82 */ /* 0x000e220000000a00 */
[----:B------:R-:W-:-:S04]  /*0290*/  IADD3 R2, PT, PT, R2, 0x1, RZ ;  /* 0x0000000102027810 */ /* 0x000fc80007ffe0ff */
[----:B------:R-:W-:-:S03]  /*02a0*/  LOP3.LUT R2, R2, 0x3, RZ, 0xc0, !PT ;  /* 0x0000000302027812 */ /* 0x000fc600078ec0ff */
[----:B------:R-:W1:Y:S01]  /*02b0*/  LDC.64 R6, c[0x0][0x380] ;  /* 0x0000e000ff067b82 */ /* 0x000e620000000a00 */
[----:B------:R-:W-:-:S07]  /*02c0*/  IADD3 R2, PT, PT, -R2, RZ, RZ ;  /* 0x000000ff02027210 */ /* 0x000fce0007ffe1ff */
[----:B------:R-:W2:Y:S02]  /*02d0*/  LDC.64 R8, c[0x0][0x388] ;  /* 0x0000e200ff087b82 */ /* 0x000ea40000000a00 */
.L_x_2:
[----:B0-----:R-:W-:-:S04]  /*02e0*/  IMAD.WIDE R12, R3, 0x8, R4 ;  /* 0x00000008030c7825 */ /* 0x001fc800078e0204 */
[C---:B--2---:R-:W-:Y:S02]  /*02f0*/  IMAD.WIDE R14, R3.reuse, 0x8, R8 ;  /* 0x00000008030e7825 */ /* 0x044fe400078e0208 */
[----:B------:R-:W2:Y:S04]  /*0300*/  LDG.E.64 R12, desc[UR4][R12.64] ;  /* 0x000000040c0c7981 */ /* 0x000ea8000c1e1b00 */
[----:B------:R-:W2:Y:S01]  /*0310*/  LDG.E.64 R14, desc[UR4][R14.64] ;  /* 0x000000040e0e7981 */ /* 0x000ea2000c1e1b00 */
[----:B-1-3--:R-:W-:Y:S01]  /*0320*/  IMAD.WIDE R10, R3, 0x8, R6 ;  /* 0x00000008030a7825 */ /* 0x00afe200078e0206 */
[----:B------:R-:W-:-:S03]  /*0330*/  IADD3 R3, PT, PT, R0, R3, RZ ;  /* 0x0000000300037210 */ /* 0x000fc60007ffe0ff */
[----:B------:R-:W-:-:S05]  /*0340*/  VIADD R2, R2, 0x1 ;  /* 0x0000000102027836 */ /* 0x000fca0000000000 */
[----:B------:R-:W-:Y:S01]  /*0350*/  ISETP.NE.AND P0, PT, R2, RZ, PT ;  /* 0x000000ff0200720c */ /* 0x000fe20003f05270 */
[----:B--2---:R-:W-:-:S07]  /*0360*/  DMUL R16, R14, R12 ;  /* 0x0000000c0e107228 */ /* 0x004fce0000000000 */
[----:B------:R3:W-:Y:S05]  /*0370*/  STG.E.64 desc[UR4][R10.64], R16 ;  /* 0x000000100a007986 */ /* 0x0007ea000c101b04 */
[----:B------:R-:W-:Y:S05]  /*0380*/  @P0 BRA `(.L_x_2) ;  /* 0xfffffffc00d40947 */ /* 0x000fea000383ffff */
.L_x_1:
[----:B------:R-:W-:Y:S05]  /*0390*/  BSYNC.RECONVERGENT B0 ;  /* 0x0000000000007941 */ /* 0x000fea0003800200 */
.L_x_0:
[----:B------:R-:W-:Y:S05]  /*03a0*/  @!P1 EXIT ;  /* 0x000000000000994d */ /* 0x000fea0003800000 */
.L_x_3:
[----:B0-----:R-:W0:Y:S08]  /*03b0*/  LDC.64 R4, c[0x0][0x388] ;  /* 0x0000e200ff047b82 */ /* 0x001e300000000a00 */
[----:B------:R-:W3:Y:S08]  /*03c0*/  LDC.64 R6, c[0x0][0x390] ;  /* 0x0000e400ff067b82 */ /* 0x000ef00000000a00 */
[----:B------:R-:W1:Y:S01]  /*03d0*/  LDC.64 R8, c[0x0][0x380] ;  /* 0x0000e000ff087b82 */ /* 0x000e620000000a00 */
[----:B0-----:R-:W-:-:S05]  /*03e0*/  IMAD.WIDE R14, R3, 0x8, R4 ;  /* 0x00000008030e7825 */ /* 0x001fca00078e0204 */
[----:B------:R-:W2:Y:S01]  /*03f0*/  LDG.E.64 R4, desc[UR4][R14.64] ;  /* 0x000000040e047981 */ /* 0x000ea2000c1e1b00 */
[----:B---3--:R-:W-:-:S05]  /*0400*/  IMAD.WIDE R16, R3, 0x8, R6 ;  /* 0x0000000803107825 */ /* 0x008fca00078e0206 */
[----:B------:R-:W2:Y:S01]  /*0410*/  LDG.E.64 R6, desc[UR4][R16.64] ;  /* 0x0000000410067981 */ /* 0x000ea2000c1e1b00 */
[----:B------:R-:W-:-:S04]  /*0420*/  IMAD.WIDE R10, R0, 0x8, R16 ;  /* 0x00000008000a7825 */ /* 0x000fc800078e0210 */
[----:B-1----:R-:W-:Y:S01]  /*0430*/  IMAD.WIDE R22, R3, 0x8, R8 ;  /* 0x0000000803167825 */ /* 0x002fe200078e0208 */
[----:B--2---:R-:W-:-:S03]  /*0440*/  DMUL R4, R4, R6 ;  /* 0x0000000604047228 */ /* 0x004fc60000000000 */
[----:B------:R-:W-:-:S04]  /*0450*/  IMAD.WIDE R6, R0, 0x8, R14 ;  /* 0x0000000800067825 */ /* 0x000fc800078e020e */
[----:B------:R0:W-:Y:S04]  /*0460*/  STG.E.64 desc[UR4][R22.64], R4 ;  /* 0x0000000416007986 */ /* 0x0001e8000c101b04 */
[----:B------:R-:W2:Y:S04]  /*0470*/  LDG.E.64 R8, desc[UR4][R6.64] ;  /* 0x0000000406087981 */ /* 0x000ea8000c1e1b00 */
[----:B------:R-:W2:Y:S01]  /*0480*/  LDG.E.64 R12, desc[UR4][R10.64] ;  /* 0x000000040a0c7981 */ /* 0x000ea2000c1e1b00 */
[----:B------:R-:W-:-:S04]  /*0490*/  IMAD.WIDE R14, R0, 0x8, R6 ;  /* 0x00000008000e7825 */ /* 0x000fc800078e0206 */
[----:B------:R-:W-:Y:S01]  /*04a0*/  IMAD.WIDE R18, R0, 0x8, R10 ;  /* 0x0000000800127825 */ /* 0x000fe200078e020a */
[----:B--2---:R-:W-:-:S03]  /*04b0*/  DMUL R8, R8, R12 ;  /* 0x0000000c08087228 */ /* 0x004fc60000000000 */
[----:B------:R-:W-:-:S05]  /*04c0*/  IMAD.WIDE R12, R0, 0x8, R22 ;  /* 0x00000008000c7825 */ /* 0x000fca00078e0216 */
[----:B------:R1:W-:Y:S04]  /*04d0*/  STG.E.64 desc[UR4][R12.64], R8 ;  /* 0x000000080c007986 */ /* 0x0003e8000c101b04 */
[----:B------:R-:W2:Y:S04]  /*04e0*/  LDG.E.64 R16, desc[UR4][R14.64] ;  /* 0x000000040e107981 */ /* 0x000ea8000c1e1b00 */
[----:B------:R-:W2:Y:S01]  /*04f0*/  LDG.E.64 R20, desc[UR4][R18.64] ;  /* 0x0000000412147981 */ /* 0x000ea2000c1e1b00 */
[----:B0-----:R-:W-:-:S04]  /*0500*/  IMAD.WIDE R4, R0, 0x8, R12 ;  /* 0x0000000800047825 */ /* 0x001fc800078e020c */
[----:B------:R-:W-:-:S04]  /*0510*/  IMAD.WIDE R6, R0, 0x8, R14 ;  /* 0x0000000800067825 */ /* 0x000fc800078e020e */
[----:B------:R-:W-:Y:S01]  /*0520*/  IMAD.WIDE R10, R0, 0x8, R18 ;  /* 0x00000008000a7825 */ /* 0x000fe200078e0212 */
[----:B--2---:R-:W-:-:S07]  /*0530*/  DMUL R16, R16, R20 ;  /* 0x0000001410107228 */ /* 0x004fce0000000000 */
[----:B------:R0:W-:Y:S04]  /*0540*/  STG.E.64 desc[UR4][R4.64], R16 ;  /* 0x0000001004007986 */ /* 0x0001e8000c101b04 */
[----:B------:R-:W2:Y:S04]  /*0550*/  LDG.E.64 R6, desc[UR4][R6.64] ;  /* 0x0000000406067981 */ /* 0x000ea8000c1e1b00 */
[----:B------:R-:W2:Y:S01]  /*0560*/  LDG.E.64 R10, desc[UR4][R10.64] ;  /* 0x000000040a0a7981 */ /* 0x000ea2000c1e1b00 */
[C---:B-1----:R-:W-:Y:S01]  /*0570*/  IMAD.WIDE R8, R0.reuse, 0x8, R4 ;  /* 0x0000000800087825 */ /* 0x042fe200078e0204 */
[----:B------:R-:W-:-:S04]  /*0580*/  LEA R3, R0, R3, 0x2 ;  /* 0x0000000300037211 */ /* 0x000fc800078e10ff */
[----:B------:R-:W-:Y:S01]  /*0590*/  ISETP.GE.AND P0, PT, R3, UR6, PT ;  /* 0x0000000603007c0c */ /* 0x000fe2000bf06270 */
[----:B--2---:R-:W-:-:S07]  /*05a0*/  DMUL R20, R6, R10 ;  /* 0x0000000a06147228 */ /* 0x004fce0000000000 */
[----:B------:R0:W-:Y:S05]  /*05b0*/  STG.E.64 desc[UR4][R8.64], R20 ;  /* 0x0000001408007986 */ /* 0x0001ea000c101b04 */
[----:B------:R-:W-:Y:S05]  /*05c0*/  @!P0 BRA `(.L_x_3) ;  /* 0xfffffffc00788947 */ /* 0x000fea000383ffff */
[----:B------:R-:W-:Y:S05]  /*05d0*/  EXIT ;  /* 0x000000000000794d */ /* 0x000fea0003800000 */
.L_x_4:
[----:B------:R-:W-:-:S00]  /*05e0*/  BRA `(.L_x_4) ;  /* 0xfffffffc00fc7947 */ /* 0x000fc0000383ffff */
[----:B------:R-:W-:-:S00]  /*05f0*/  NOP ;  /* 0x0000000000007918 */ /* 0x000fc00000000000 */
        /* <DEDUP_REMOVED lines=8> */
.L_x_5:


//--------------------- .nv.shared.reserved.0     --------------------------
	.section	.nv.shared.reserved.0,"aw",@nobits
	.weak		__nv_reservedSMEM_offset_0_alias
	.size		__nv_reservedSMEM_offset_0_alias, 0, 64
	.other		__nv_reservedSMEM_offset_0_alias,@"STO_CUDA_RESERVED_SHARED STV_DEFAULT"
__nv_reservedSMEM_offset_0_alias:
	.zero		0
	.zero		64


//--------------------- .nv.constant0._Z6kernelPdS_S_i --------------------------
	.section	.nv.constant0._Z6kernelPdS_S_i,"a",@progbits
	.sectionflags	@""
	.align	4
.nv.constant0._Z6kernelPdS_S_i:
	.zero		924


//--------------------- SYMBOLS --------------------------

	.type		.nv.reservedSmem.offset0,@object
	.size		.nv.reservedSmem.offset0,0x4
